//
// Generated by NVIDIA NVVM Compiler
//
// Compiler Build ID: CL-36424714
// Cuda compilation tools, release 13.0, V13.0.88
// Based on NVVM 20.0.0
//

.version 9.0
.target sm_100
.address_size 64

	// .globl	_Z23getSimpleDividersKernelPcxxi

.visible .entry _Z23getSimpleDividersKernelPcxxi(
	.param .u64 .ptr .align 1 _Z23getSimpleDividersKernelPcxxi_param_0,
	.param .u64 _Z23getSimpleDividersKernelPcxxi_param_1,
	.param .u64 _Z23getSimpleDividersKernelPcxxi_param_2,
	.param .u32 _Z23getSimpleDividersKernelPcxxi_param_3
)
{
	.reg .pred 	%p<12>;
	.reg .b16 	%rs<7>;
	.reg .b32 	%r<20>;
	.reg .b64 	%rd<39>;
	.reg .b64 	%fd<4>;

	ld.param.u64 	%rd21, [_Z23getSimpleDividersKernelPcxxi_param_0];
	ld.param.u64 	%rd22, [_Z23getSimpleDividersKernelPcxxi_param_1];
	ld.param.u64 	%rd23, [_Z23getSimpleDividersKernelPcxxi_param_2];
	ld.param.u32 	%r3, [_Z23getSimpleDividersKernelPcxxi_param_3];
	mov.u32 	%r4, %tid.x;
	cvt.u64.u32 	%rd24, %r4;
	add.s64 	%rd33, %rd22, %rd24;
	setp.gt.s64 	%p1, %rd33, %rd23;
	@%p1 bra 	$L__BB0_22;
	cvt.s64.s32 	%rd2, %r3;
	cvta.to.global.u64 	%rd3, %rd21;
	cvt.u32.u64 	%r6, %rd23;
$L__BB0_2:
	sub.s64 	%rd25, %rd33, %rd22;
	add.s64 	%rd5, %rd3, %rd25;
	mov.b16 	%rs3, 0;
	st.global.u8 	[%rd5], %rs3;
	or.b64  	%rd26, %rd23, %rd33;
	and.b64  	%rd27, %rd26, -4294967296;
	setp.ne.s64 	%p2, %rd27, 0;
	@%p2 bra 	$L__BB0_4;
	cvt.u32.u64 	%r5, %rd33;
	rem.u32 	%r7, %r6, %r5;
	cvt.u64.u32 	%rd34, %r7;
	bra.uni 	$L__BB0_5;
$L__BB0_4:
	rem.s64 	%rd34, %rd23, %rd33;
$L__BB0_5:
	setp.ne.s64 	%p3, %rd34, 0;
	@%p3 bra 	$L__BB0_21;
	cvt.rn.f64.s64 	%fd2, %rd33;
	sqrt.rn.f64 	%fd1, %fd2;
	setp.ltu.f64 	%p4, %fd1, 0d4000000000000000;
	mov.b16 	%rs6, 0;
	mov.u64 	%rd36, %rd23;
	@%p4 bra 	$L__BB0_13;
	mov.b32 	%r19, 2;
	cvt.u32.u64 	%r10, %rd33;
	bra.uni 	$L__BB0_9;
$L__BB0_8:
	cvt.u32.u64 	%r12, %rd9;
	add.s32 	%r19, %r12, 1;
	cvt.rn.f64.u32 	%fd3, %r19;
	setp.ltu.f64 	%p7, %fd1, %fd3;
	mov.u64 	%rd36, %rd23;
	@%p7 bra 	$L__BB0_13;
$L__BB0_9:
	cvt.u64.u32 	%rd9, %r19;
	and.b64  	%rd28, %rd33, -4294967296;
	setp.ne.s64 	%p5, %rd28, 0;
	@%p5 bra 	$L__BB0_11;
	cvt.u32.u64 	%r9, %rd9;
	rem.u32 	%r11, %r10, %r9;
	cvt.u64.u32 	%rd35, %r11;
	bra.uni 	$L__BB0_12;
$L__BB0_11:
	rem.s64 	%rd35, %rd33, %rd9;
$L__BB0_12:
	setp.eq.s64 	%p6, %rd35, 0;
	@%p6 bra 	$L__BB0_21;
	bra.uni 	$L__BB0_8;
$L__BB0_13:
	add.s16 	%rs6, %rs6, 1;
	or.b64  	%rd29, %rd36, %rd33;
	and.b64  	%rd30, %rd29, -4294967296;
	setp.ne.s64 	%p8, %rd30, 0;
	@%p8 bra 	$L__BB0_15;
	cvt.u32.u64 	%r13, %rd33;
	cvt.u32.u64 	%r14, %rd36;
	div.u32 	%r15, %r14, %r13;
	cvt.u64.u32 	%rd36, %r15;
	bra.uni 	$L__BB0_16;
$L__BB0_15:
	div.s64 	%rd36, %rd36, %rd33;
$L__BB0_16:
	or.b64  	%rd31, %rd36, %rd33;
	and.b64  	%rd32, %rd31, -4294967296;
	setp.ne.s64 	%p9, %rd32, 0;
	@%p9 bra 	$L__BB0_18;
	cvt.u32.u64 	%r16, %rd33;
	cvt.u32.u64 	%r17, %rd36;
	rem.u32 	%r18, %r17, %r16;
	cvt.u64.u32 	%rd38, %r18;
	bra.uni 	$L__BB0_19;
$L__BB0_18:
	rem.s64 	%rd38, %rd36, %rd33;
$L__BB0_19:
	setp.eq.s64 	%p10, %rd38, 0;
	@%p10 bra 	$L__BB0_13;
	st.global.u8 	[%rd5], %rs6;
$L__BB0_21:
	add.s64 	%rd33, %rd33, %rd2;
	setp.le.s64 	%p11, %rd33, %rd23;
	@%p11 bra 	$L__BB0_2;
$L__BB0_22:
	ret;

}


// ===== COMPILED SASS (sm_100) =====

	.target	sm_100

	.elftype	@"ET_EXEC"


//--------------------- .note.nv.tkinfo           --------------------------
	.section	.note.nv.tkinfo,"",@"SHT_NOTE"
	.sectionflags	@"SHF_NOTE_NV_TKINFO"
	.tkinfo
        /*0018*/ 	.word	0x00000002
        /*0030*/ 	.string	""
        /*0030*/ 	.string	"ptxas"
        /*0030*/ 	.string	"Cuda compilation tools, release 13.0, V13.0.88"
        /*0030*/ 	.string	"Build cuda_13.0.r13.0/compiler.36424714_0"
        /*0030*/ 	.string	"-arch sm_100 -m 64 "



//--------------------- .note.nv.cuinfo           --------------------------
	.section	.note.nv.cuinfo,"",@"SHT_NOTE"
	.sectionflags	@"SHF_NOTE_NV_CUINFO"
        /*0018*/ 	.short	0x0002
        /*001a*/ 	.short	0x0064
        /*001c*/ 	.short	0x0082
	.zero		2


//--------------------- .nv.info                  --------------------------
	.section	.nv.info,"",@"SHT_CUDA_INFO"
	.align	4


	//----- nvinfo : EIATTR_REGCOUNT
	.align		4
        /*0000*/ 	.byte	0x04, 0x2f
        /*0002*/ 	.short	(.L_1 - .L_0)
	.align		4
.L_0:
        /*0004*/ 	.word	index@(_Z23getSimpleDividersKernelPcxxi)
        /*0008*/ 	.word	0x0000001e


	//----- nvinfo : EIATTR_FRAME_SIZE
	.align		4
.L_1:
        /*000c*/ 	.byte	0x04, 0x11
        /*000e*/ 	.short	(.L_3 - .L_2)
	.align		4
.L_2:
        /*0010*/ 	.word	index@($__internal_2_$__cuda_sm20_rem_s64)
        /*0014*/ 	.word	0x00000000


	//----- nvinfo : EIATTR_FRAME_SIZE
	.align		4
.L_3:
        /*0018*/ 	.byte	0x04, 0x11
        /*001a*/ 	.short	(.L_5 - .L_4)
	.align		4
.L_4:
        /*001c*/ 	.word	index@($__internal_1_$__cuda_sm20_dsqrt_rn_f64_mediumpath_v1)
        /*0020*/ 	.word	0x00000000


	//----- nvinfo : EIATTR_FRAME_SIZE
	.align		4
.L_5:
        /*0024*/ 	.byte	0x04, 0x11
        /*0026*/ 	.short	(.L_7 - .L_6)
	.align		4
.L_6:
        /*0028*/ 	.word	index@($__internal_0_$__cuda_sm20_div_s64)
        /*002c*/ 	.word	0x00000000


	//----- nvinfo : EIATTR_FRAME_SIZE
	.align		4
.L_7:
        /*0030*/ 	.byte	0x04, 0x11
        /*0032*/ 	.short	(.L_9 - .L_8)
	.align		4
.L_8:
        /*0034*/ 	.word	index@(_Z23getSimpleDividersKernelPcxxi)
        /*0038*/ 	.word	0x00000000


	//----- nvinfo : EIATTR_MIN_STACK_SIZE
	.align		4
.L_9:
        /*003c*/ 	.byte	0x04, 0x12
        /*003e*/ 	.short	(.L_11 - .L_10)
	.align		4
.L_10:
        /*0040*/ 	.word	index@(_Z23getSimpleDividersKernelPcxxi)
        /*0044*/ 	.word	0x00000000
.L_11:


//--------------------- .nv.compat                --------------------------
	.section	.nv.compat,"",@"SHT_CUDA_COMPAT_INFO"
	.align	4
        /*0000*/ 	.byte	0x02, 0x09, 0x00, 0x00, 0x02, 0x02, 0x01, 0x00, 0x02, 0x05, 0x05, 0x00, 0x03, 0x07, 0x01, 0x01
        /*0010*/ 	.byte	0x02, 0x03, 0x00, 0x00, 0x02, 0x06, 0x01, 0x00, 0x04, 0x0b, 0x08, 0x00, 0x01, 0x00, 0x00, 0x00
        /*0020*/ 	.byte	0x00, 0x00, 0x00, 0x00


//--------------------- .nv.info._Z23getSimpleDividersKernelPcxxi --------------------------
	.section	.nv.info._Z23getSimpleDividersKernelPcxxi,"",@"SHT_CUDA_INFO"
	.sectionflags	@""
	.align	4


	//----- nvinfo : EIATTR_CUDA_API_VERSION
	.align		4
        /*0000*/ 	.byte	0x04, 0x37
        /*0002*/ 	.short	(.L_13 - .L_12)
.L_12:
        /*0004*/ 	.word	0x00000082


	//----- nvinfo : EIATTR_KPARAM_INFO
	.align		4
.L_13:
        /*0008*/ 	.byte	0x04, 0x17
        /*000a*/ 	.short	(.L_15 - .L_14)
.L_14:
        /*000c*/ 	.word	0x00000000
        /*0010*/ 	.short	0x0003
        /*0012*/ 	.short	0x0018
        /*0014*/ 	.byte	0x00, 0xf0, 0x11, 0x00


	//----- nvinfo : EIATTR_KPARAM_INFO
	.align		4
.L_15:
        /*0018*/ 	.byte	0x04, 0x17
        /*001a*/ 	.short	(.L_17 - .L_16)
.L_16:
        /*001c*/ 	.word	0x00000000
        /*0020*/ 	.short	0x0002
        /*0022*/ 	.short	0x0010
        /*0024*/ 	.byte	0x00, 0xf0, 0x21, 0x00


	//----- nvinfo : EIATTR_KPARAM_INFO
	.align		4
.L_17:
        /*0028*/ 	.byte	0x04, 0x17
        /*002a*/ 	.short	(.L_19 - .L_18)
.L_18:
        /*002c*/ 	.word	0x00000000
        /*0030*/ 	.short	0x0001
        /*0032*/ 	.short	0x0008
        /*0034*/ 	.byte	0x00, 0xf0, 0x21, 0x00


	//----- nvinfo : EIATTR_KPARAM_INFO
	.align		4
.L_19:
        /*0038*/ 	.byte	0x04, 0x17
        /*003a*/ 	.short	(.L_21 - .L_20)
.L_20:
        /*003c*/ 	.word	0x00000000
        /*0040*/ 	.short	0x0000
        /*0042*/ 	.short	0x0000
        /*0044*/ 	.byte	0x00, 0xf5, 0x21, 0x00


	//----- nvinfo : EIATTR_SPARSE_MMA_MASK
	.align		4
.L_21:
        /*0048*/ 	.byte	0x03, 0x50
        /*004a*/ 	.short	0x0000


	//----- nvinfo : EIATTR_MAXREG_COUNT
	.align		4
        /*004c*/ 	.byte	0x03, 0x1b
        /*004e*/ 	.short	0x00ff


	//----- nvinfo : EIATTR_MERCURY_ISA_VERSION
	.align		4
        /*0050*/ 	.byte	0x03, 0x5f
        /*0052*/ 	.short	0x0101


	//----- nvinfo : EIATTR_VRC_CTA_INIT_COUNT
	.align		4
        /*0054*/ 	.byte	0x02, 0x4a
	.zero		1
	.zero		1


	//----- nvinfo : EIATTR_EXIT_INSTR_OFFSETS
	.align		4
        /*0058*/ 	.byte	0x04, 0x1c
        /*005a*/ 	.short	(.L_23 - .L_22)


	//   ....[0]....
.L_22:
        /*005c*/ 	.word	0x00000080


	//   ....[1]....
        /*0060*/ 	.word	0x00000cc0


	//----- nvinfo : EIATTR_CRS_STACK_SIZE
	.align		4
.L_23:
        /*0064*/ 	.byte	0x04, 0x1e
        /*0066*/ 	.short	(.L_25 - .L_24)
.L_24:
        /*0068*/ 	.word	0x00000000


	//----- nvinfo : EIATTR_CBANK_PARAM_SIZE
	.align		4
.L_25:
        /*006c*/ 	.byte	0x03, 0x19
        /*006e*/ 	.short	0x001c


	//----- nvinfo : EIATTR_PARAM_CBANK
	.align		4
        /*0070*/ 	.byte	0x04, 0x0a
        /*0072*/ 	.short	(.L_27 - .L_26)
	.align		4
.L_26:
        /*0074*/ 	.word	index@(.nv.constant0._Z23getSimpleDividersKernelPcxxi)
        /*0078*/ 	.short	0x0380
        /*007a*/ 	.short	0x001c


	//----- nvinfo : EIATTR_SW_WAR
	.align		4
.L_27:
        /*007c*/ 	.byte	0x04, 0x36
        /*007e*/ 	.short	(.L_29 - .L_28)
.L_28:
        /*0080*/ 	.word	0x00000008
.L_29:


//--------------------- .nv.callgraph             --------------------------
	.section	.nv.callgraph,"",@"SHT_CUDA_CALLGRAPH"
	.align	4
	.sectionentsize	8
	.align		4
        /*0000*/ 	.word	0x00000000
	.align		4
        /*0004*/ 	.word	0xffffffff
	.align		4
        /*0008*/ 	.word	0x00000000
	.align		4
        /*000c*/ 	.word	0xfffffffe
	.align		4
        /*0010*/ 	.word	0x00000000
	.align		4
        /*0014*/ 	.word	0xfffffffd
	.align		4
        /*0018*/ 	.word	0x00000000
	.align		4
        /*001c*/ 	.word	0xfffffffc


//--------------------- .text._Z23getSimpleDividersKernelPcxxi --------------------------
	.section	.text._Z23getSimpleDividersKernelPcxxi,"ax",@progbits
	.align	128
        .global         _Z23getSimpleDividersKernelPcxxi
        .type           _Z23getSimpleDividersKernelPcxxi,@function
        .size           _Z23getSimpleDividersKernelPcxxi,(.L_x_30 - _Z23getSimpleDividersKernelPcxxi)
        .other          _Z23getSimpleDividersKernelPcxxi,@"STO_CUDA_ENTRY STV_DEFAULT"
_Z23getSimpleDividersKernelPcxxi:
.text._Z23getSimpleDividersKernelPcxxi:
[----:B------:R-:W-:Y:S01]  /*0000*/  LDC R1, c[0x0][0x37c] ;  /* 0x0000df00ff017b82 */ /* 0x000fe20000000800 */
[----:B------:R-:W0:Y:S01]  /*0010*/  S2R R0, SR_TID.X ;  /* 0x0000000000007919 */ /* 0x000e220000002100 */
[----:B------:R-:W0:Y:S01]  /*0020*/  LDCU.64 UR4, c[0x0][0x388] ;  /* 0x00007100ff0477ac */ /* 0x000e220008000a00 */
[----:B------:R-:W1:Y:S01]  /*0030*/  LDCU.64 UR6, c[0x0][0x390] ;  /* 0x00007200ff0677ac */ /* 0x000e620008000a00 */
[----:B0-----:R-:W-:-:S05]  /*0040*/  IADD3 R2, P0, PT, R0, UR4, RZ ;  /* 0x0000000400027c10 */ /* 0x001fca000ff1e0ff */
[----:B------:R-:W-:Y:S01]  /*0050*/  IMAD.X R3, RZ, RZ, UR5, P0 ;  /* 0x00000005ff037e24 */ /* 0x000fe200080e06ff */
[----:B-1----:R-:W-:-:S04]  /*0060*/  ISETP.GT.U32.AND P0, PT, R2, UR6, PT ;  /* 0x0000000602007c0c */ /* 0x002fc8000bf04070 */
[----:B------:R-:W-:-:S13]  /*0070*/  ISETP.GT.AND.EX P0, PT, R3, UR7, PT, P0 ;  /* 0x0000000703007c0c */ /* 0x000fda000bf04300 */
[----:B------:R-:W-:Y:S05]  /*0080*/  @P0 EXIT ;  /* 0x000000000000094d */ /* 0x000fea0003800000 */
[----:B------:R-:W0:Y:S01]  /*0090*/  LDC R0, c[0x0][0x398] ;  /* 0x0000e600ff007b82 */ /* 0x000e220000000800 */
[----:B------:R-:W1:Y:S02]  /*00a0*/  LDCU.64 UR4, c[0x0][0x358] ;  /* 0x00006b00ff0477ac */ /* 0x000e640008000a00 */
.L_x_22:
[----:B-1----:R-:W2:Y:S01]  /*00b0*/  LDC.64 R6, c[0x0][0x388] ;  /* 0x0000e200ff067b82 */ /* 0x002ea20000000a00 */
[----:B------:R-:W3:Y:S01]  /*00c0*/  LDCU UR6, c[0x0][0x394] ;  /* 0x00007280ff0677ac */ /* 0x000ee20008000800 */
[----:B------:R-:W-:Y:S06]  /*00d0*/  BSSY.RECONVERGENT B0, `(.L_x_0) ;  /* 0x0000027000007945 */ /* 0x000fec0003800200 */
[----:B------:R-:W4:Y:S01]  /*00e0*/  LDC.64 R4, c[0x0][0x380] ;  /* 0x0000e000ff047b82 */ /* 0x000f220000000a00 */
[----:B--2---:R-:W-:-:S04]  /*00f0*/  IADD3 R11, P0, PT, R2, -R6, RZ ;  /* 0x80000006020b7210 */ /* 0x004fc80007f1e0ff */
[----:B----4-:R-:W-:Y:S02]  /*0100*/  IADD3 R10, P1, PT, R11, R4, RZ ;  /* 0x000000040b0a7210 */ /* 0x010fe40007f3e0ff */
[----:B---3--:R-:W-:Y:S02]  /*0110*/  LOP3.LUT R4, R3, UR6, RZ, 0xfc, !PT ;  /* 0x0000000603047c12 */ /* 0x008fe4000f8efcff */
[----:B------:R-:W-:Y:S02]  /*0120*/  IADD3.X R11, PT, PT, R5, R3, ~R7, P1, P0 ;  /* 0x00000003050b7210 */ /* 0x000fe40000fe0c07 */
[----:B------:R-:W-:-:S03]  /*0130*/  ISETP.NE.U32.AND P0, PT, R4, RZ, PT ;  /* 0x000000ff0400720c */ /* 0x000fc60003f05070 */
[----:B-1----:R1:W-:Y:S10]  /*0140*/  STG.E.U8 desc[UR4][R10.64], RZ ;  /* 0x000000ff0a007986 */ /* 0x0023f4000c101104 */
[----:B-1----:R-:W-:Y:S05]  /*0150*/  @P0 BRA `(.L_x_1) ;  /* 0x0000000000540947 */ /* 0x002fea0003800000 */
[----:B------:R-:W1:Y:S01]  /*0160*/  I2F.U32.RP R6, R2 ;  /* 0x0000000200067306 */ /* 0x000e620000209000 */
[----:B------:R-:W2:Y:S01]  /*0170*/  LDCU UR6, c[0x0][0x390] ;  /* 0x00007200ff0677ac */ /* 0x000ea20008000800 */
[----:B------:R-:W-:-:S06]  /*0180*/  ISETP.NE.U32.AND P1, PT, R2, RZ, PT ;  /* 0x000000ff0200720c */ /* 0x000fcc0003f25070 */
[----:B-1----:R-:W1:Y:S02]  /*0190*/  MUFU.RCP R6, R6 ;  /* 0x0000000600067308 */ /* 0x002e640000001000 */
[----:B-1----:R-:W-:-:S06]  /*01a0*/  VIADD R4, R6, 0xffffffe ;  /* 0x0ffffffe06047836 */ /* 0x002fcc0000000000 */
[----:B------:R1:W3:Y:S02]  /*01b0*/  F2I.FTZ.U32.TRUNC.NTZ R5, R4 ;  /* 0x0000000400057305 */ /* 0x0002e4000021f000 */
[----:B-1----:R-:W-:Y:S02]  /*01c0*/  IMAD.MOV.U32 R4, RZ, RZ, RZ ;  /* 0x000000ffff047224 */ /* 0x002fe400078e00ff */
[----:B---3--:R-:W-:-:S04]  /*01d0*/  IMAD.MOV R7, RZ, RZ, -R5 ;  /* 0x000000ffff077224 */ /* 0x008fc800078e0a05 */
[----:B------:R-:W-:-:S04]  /*01e0*/  IMAD R7, R7, R2, RZ ;  /* 0x0000000207077224 */ /* 0x000fc800078e02ff */
[----:B------:R-:W-:-:S06]  /*01f0*/  IMAD.HI.U32 R5, R5, R7, R4 ;  /* 0x0000000705057227 */ /* 0x000fcc00078e0004 */
[----:B--2---:R-:W-:-:S05]  /*0200*/  IMAD.HI.U32 R5, R5, UR6, RZ ;  /* 0x0000000605057c27 */ /* 0x004fca000f8e00ff */
[----:B------:R-:W-:-:S05]  /*0210*/  IADD3 R5, PT, PT, -R5, RZ, RZ ;  /* 0x000000ff05057210 */ /* 0x000fca0007ffe1ff */
[----:B------:R-:W-:-:S05]  /*0220*/  IMAD R5, R2, R5, UR6 ;  /* 0x0000000602057e24 */ /* 0x000fca000f8e0205 */
[----:B------:R-:W-:-:S13]  /*0230*/  ISETP.GE.U32.AND P0, PT, R5, R2, PT ;  /* 0x000000020500720c */ /* 0x000fda0003f06070 */
[----:B------:R-:W-:-:S05]  /*0240*/  @P0 IMAD.IADD R5, R5, 0x1, -R2 ;  /* 0x0000000105050824 */ /* 0x000fca00078e0a02 */
[----:B------:R-:W-:-:S13]  /*0250*/  ISETP.GE.U32.AND P0, PT, R5, R2, PT ;  /* 0x000000020500720c */ /* 0x000fda0003f06070 */
[----:B------:R-:W-:Y:S01]  /*0260*/  @P0 IMAD.IADD R5, R5, 0x1, -R2 ;  /* 0x0000000105050824 */ /* 0x000fe200078e0a02 */
[----:B------:R-:W-:-:S04]  /*0270*/  @!P1 LOP3.LUT R5, RZ, R2, RZ, 0x33, !PT ;  /* 0x00000002ff059212 */ /* 0x000fc800078e33ff */
[----:B------:R-:W-:-:S04]  /*0280*/  ISETP.NE.U32.AND P0, PT, R5, RZ, PT ;  /* 0x000000ff0500720c */ /* 0x000fc80003f05070 */
[----:B------:R-:W-:Y:S01]  /*0290*/  ISETP.NE.AND.EX P0, PT, RZ, RZ, PT, P0 ;  /* 0x000000ffff00720c */ /* 0x000fe20003f05300 */
[----:B------:R-:W-:-:S12]  /*02a0*/  BRA `(.L_x_2) ;  /* 0x0000000000247947 */ /* 0x000fd80003800000 */
.L_x_1:
[----:B------:R-:W1:Y:S01]  /*02b0*/  LDCU.64 UR6, c[0x0][0x390] ;  /* 0x00007200ff0677ac */ /* 0x000e620008000a00 */
[----:B------:R-:W-:Y:S01]  /*02c0*/  IMAD.MOV.U32 R9, RZ, RZ, R2 ;  /* 0x000000ffff097224 */ /* 0x000fe200078e0002 */
[----:B------:R-:W-:Y:S01]  /*02d0*/  MOV R4, 0x320 ;  /* 0x0000032000047802 */ /* 0x000fe20000000f00 */
[----:B------:R-:W-:Y:S02]  /*02e0*/  IMAD.MOV.U32 R8, RZ, RZ, R3 ;  /* 0x000000ffff087224 */ /* 0x000fe400078e0003 */
[----:B-1----:R-:W-:Y:S01]  /*02f0*/  IMAD.U32 R5, RZ, RZ, UR6 ;  /* 0x00000006ff057e24 */ /* 0x002fe2000f8e00ff */
[----:B------:R-:W-:-:S07]  /*0300*/  MOV R6, UR7 ;  /* 0x0000000700067c02 */ /* 0x000fce0008000f00 */
[----:B0-----:R-:W-:Y:S05]  /*0310*/  CALL.REL.NOINC `($__internal_2_$__cuda_sm20_rem_s64) ;  /* 0x0000001000747944 */ /* 0x001fea0003c00000 */
[----:B------:R-:W-:-:S04]  /*0320*/  ISETP.NE.U32.AND P0, PT, R8, RZ, PT ;  /* 0x000000ff0800720c */ /* 0x000fc80003f05070 */
[----:B------:R-:W-:-:S13]  /*0330*/  ISETP.NE.AND.EX P0, PT, R16, RZ, PT, P0 ;  /* 0x000000ff1000720c */ /* 0x000fda0003f05300 */
.L_x_2:
[----:B------:R-:W-:Y:S05]  /*0340*/  BSYNC.RECONVERGENT B0 ;  /* 0x0000000000007941 */ /* 0x000fea0003800200 */
.L_x_0:
[----:B------:R-:W-:Y:S04]  /*0350*/  BSSY.RECONVERGENT B0, `(.L_x_3) ;  /* 0x000008f000007945 */ /* 0x000fe80003800200 */
[----:B------:R-:W-:Y:S05]  /*0360*/  @P0 BRA `(.L_x_4) ;  /* 0x0000000800340947 */ /* 0x000fea0003800000 */
[----:B------:R-:W1:Y:S01]  /*0370*/  I2F.F64.S64 R6, R2 ;  /* 0x0000000200067312 */ /* 0x000e620000301c00 */
[----:B------:R-:W-:Y:S01]  /*0380*/  IMAD.MOV.U32 R12, RZ, RZ, 0x0 ;  /* 0x00000000ff0c7424 */ /* 0x000fe200078e00ff */
[----:B------:R-:W-:Y:S01]  /*0390*/  BSSY.RECONVERGENT B1, `(.L_x_5) ;  /* 0x0000012000017945 */ /* 0x000fe20003800200 */
[----:B------:R-:W-:-:S05]  /*03a0*/  IMAD.MOV.U32 R13, RZ, RZ, 0x3fd80000 ;  /* 0x3fd80000ff0d7424 */ /* 0x000fca00078e00ff */
[----:B-1----:R-:W1:Y:S01]  /*03b0*/  MUFU.RSQ64H R9, R7 ;  /* 0x0000000700097308 */ /* 0x002e620000001c00 */
[----:B------:R-:W-:-:S05]  /*03c0*/  VIADD R8, R7, 0xfcb00000 ;  /* 0xfcb0000007087836 */ /* 0x000fca0000000000 */
[----:B------:R-:W-:Y:S01]  /*03d0*/  ISETP.GE.U32.AND P0, PT, R8, 0x7ca00000, PT ;  /* 0x7ca000000800780c */ /* 0x000fe20003f06070 */
[----:B-1----:R-:W-:-:S08]  /*03e0*/  DMUL R4, R8, R8 ;  /* 0x0000000808047228 */ /* 0x002fd00000000000 */
[----:B------:R-:W-:-:S08]  /*03f0*/  DFMA R4, R6, -R4, 1 ;  /* 0x3ff000000604742b */ /* 0x000fd00000000804 */
[----:B------:R-:W-:Y:S02]  /*0400*/  DFMA R12, R4, R12, 0.5 ;  /* 0x3fe00000040c742b */ /* 0x000fe4000000000c */
[----:B------:R-:W-:-:S08]  /*0410*/  DMUL R4, R8, R4 ;  /* 0x0000000408047228 */ /* 0x000fd00000000000 */
[----:B------:R-:W-:-:S08]  /*0420*/  DFMA R18, R12, R4, R8 ;  /* 0x000000040c12722b */ /* 0x000fd00000000008 */
[----:B------:R-:W-:Y:S02]  /*0430*/  DMUL R12, R6, R18 ;  /* 0x00000012060c7228 */ /* 0x000fe40000000000 */
[----:B------:R-:W-:Y:S01]  /*0440*/  IADD3 R17, PT, PT, R19, -0x100000, RZ ;  /* 0xfff0000013117810 */ /* 0x000fe20007ffe0ff */
[----:B------:R-:W-:-:S05]  /*0450*/  IMAD.MOV.U32 R16, RZ, RZ, R18 ;  /* 0x000000ffff107224 */ /* 0x000fca00078e0012 */
[----:B------:R-:W-:-:S08]  /*0460*/  DFMA R20, R12, -R12, R6 ;  /* 0x8000000c0c14722b */ /* 0x000fd00000000006 */
[----:B------:R-:W-:Y:S01]  /*0470*/  DFMA R14, R20, R16, R12 ;  /* 0x00000010140e722b */ /* 0x000fe2000000000c */
[----:B------:R-:W-:Y:S10]  /*0480*/  @!P0 BRA `(.L_x_6) ;  /* 0x0000000000088947 */ /* 0x000ff40003800000 */
[----:B------:R-:W-:-:S07]  /*0490*/  MOV R4, 0x4b0 ;  /* 0x000004b000047802 */ /* 0x000fce0000000f00 */
[----:B0-----:R-:W-:Y:S05]  /*04a0*/  CALL.REL.NOINC `($__internal_1_$__cuda_sm20_dsqrt_rn_f64_mediumpath_v1) ;  /* 0x0000000c00587944 */ /* 0x001fea0003c00000 */
.L_x_6:
[----:B------:R-:W-:Y:S05]  /*04b0*/  BSYNC.RECONVERGENT B1 ;  /* 0x0000000000017941 */ /* 0x000fea0003800200 */
.L_x_5:
[----:B------:R-:W1:Y:S01]  /*04c0*/  LDCU.64 UR6, c[0x0][0x390] ;  /* 0x00007200ff0677ac */ /* 0x000e620008000a00 */
[----:B------:R-:W-:Y:S01]  /*04d0*/  DSETP.GE.AND P0, PT, R14, 2, PT ;  /* 0x400000000e00742a */ /* 0x000fe20003f06000 */
[----:B------:R-:W-:Y:S01]  /*04e0*/  BSSY.RELIABLE B1, `(.L_x_7) ;  /* 0x0000031000017945 */ /* 0x000fe20003800100 */
[----:B------:R-:W-:Y:S01]  /*04f0*/  PRMT R7, RZ, 0x7610, R7 ;  /* 0x00007610ff077816 */ /* 0x000fe20000000007 */
[----:B-1----:R-:W-:Y:S02]  /*0500*/  IMAD.U32 R5, RZ, RZ, UR6 ;  /* 0x00000006ff057e24 */ /* 0x002fe4000f8e00ff */
[----:B------:R-:W-:-:S09]  /*0510*/  IMAD.U32 R6, RZ, RZ, UR7 ;  /* 0x00000007ff067e24 */ /* 0x000fd2000f8e00ff */
[----:B------:R-:W-:Y:S05]  /*0520*/  @!P0 BRA `(.L_x_8) ;  /* 0x0000000000b08947 */ /* 0x000fea0003800000 */
[----:B------:R-:W-:Y:S01]  /*0530*/  BSSY.RELIABLE B2, `(.L_x_9) ;  /* 0x0000028000027945 */ /* 0x000fe20003800100 */
[----:B------:R-:W-:-:S07]  /*0540*/  IMAD.MOV.U32 R9, RZ, RZ, 0x2 ;  /* 0x00000002ff097424 */ /* 0x000fce00078e00ff */
.L_x_13:
[----:B------:R-:W-:Y:S01]  /*0550*/  ISETP.NE.U32.AND P0, PT, R3, RZ, PT ;  /* 0x000000ff0300720c */ /* 0x000fe20003f05070 */
[----:B------:R-:W-:-:S12]  /*0560*/  BSSY.RECONVERGENT B3, `(.L_x_10) ;  /* 0x000001d000037945 */ /* 0x000fd80003800200 */
[----:B------:R-:W-:Y:S05]  /*0570*/  @P0 BRA `(.L_x_11) ;  /* 0x0000000000500947 */ /* 0x000fea0003800000 */
[----:B------:R-:W1:Y:S01]  /*0580*/  I2F.U32.RP R6, R9 ;  /* 0x0000000900067306 */ /* 0x000e620000209000 */
[----:B------:R-:W-:-:S07]  /*0590*/  ISETP.NE.U32.AND P1, PT, R9, RZ, PT ;  /* 0x000000ff0900720c */ /* 0x000fce0003f25070 */
[----:B-1----:R-:W1:Y:S02]  /*05a0*/  MUFU.RCP R6, R6 ;  /* 0x0000000600067308 */ /* 0x002e640000001000 */
[----:B-1----:R-:W-:-:S06]  /*05b0*/  IADD3 R4, PT, PT, R6, 0xffffffe, RZ ;  /* 0x0ffffffe06047810 */ /* 0x002fcc0007ffe0ff */
[----:B------:R1:W2:Y:S02]  /*05c0*/  F2I.FTZ.U32.TRUNC.NTZ R5, R4 ;  /* 0x0000000400057305 */ /* 0x0002a4000021f000 */
[----:B-1----:R-:W-:Y:S02]  /*05d0*/  IMAD.MOV.U32 R4, RZ, RZ, RZ ;  /* 0x000000ffff047224 */ /* 0x002fe400078e00ff */
[----:B--2---:R-:W-:-:S04]  /*05e0*/  IMAD.MOV R8, RZ, RZ, -R5 ;  /* 0x000000ffff087224 */ /* 0x004fc800078e0a05 */
[----:B------:R-:W-:-:S04]  /*05f0*/  IMAD R13, R8, R9, RZ ;  /* 0x00000009080d7224 */ /* 0x000fc800078e02ff */
[----:B------:R-:W-:-:S06]  /*0600*/  IMAD.HI.U32 R5, R5, R13, R4 ;  /* 0x0000000d05057227 */ /* 0x000fcc00078e0004 */
[----:B------:R-:W-:-:S04]  /*0610*/  IMAD.HI.U32 R5, R5, R2, RZ ;  /* 0x0000000205057227 */ /* 0x000fc800078e00ff */
[----:B------:R-:W-:-:S04]  /*0620*/  IMAD.MOV R5, RZ, RZ, -R5 ;  /* 0x000000ffff057224 */ /* 0x000fc800078e0a05 */
[----:B------:R-:W-:-:S05]  /*0630*/  IMAD R8, R9, R5, R2 ;  /* 0x0000000509087224 */ /* 0x000fca00078e0202 */
[----:B------:R-:W-:-:S13]  /*0640*/  ISETP.GE.U32.AND P0, PT, R8, R9, PT ;  /* 0x000000090800720c */ /* 0x000fda0003f06070 */
[----:B------:R-:W-:-:S05]  /*0650*/  @P0 IMAD.IADD R8, R8, 0x1, -R9 ;  /* 0x0000000108080824 */ /* 0x000fca00078e0a09 */
[----:B------:R-:W-:-:S13]  /*0660*/  ISETP.GE.U32.AND P0, PT, R8, R9, PT ;  /* 0x000000090800720c */ /* 0x000fda0003f06070 */
[-C--:B------:R-:W-:Y:S02]  /*0670*/  @P0 IADD3 R8, PT, PT, R8, -R9.reuse, RZ ;  /* 0x8000000908080210 */ /* 0x080fe40007ffe0ff */
[----:B------:R-:W-:-:S04]  /*0680*/  @!P1 LOP3.LUT R8, RZ, R9, RZ, 0x33, !PT ;  /* 0x00000009ff089212 */ /* 0x000fc800078e33ff */
[----:B------:R-:W-:-:S04]  /*0690*/  ISETP.NE.U32.AND P0, PT, R8, RZ, PT ;  /* 0x000000ff0800720c */ /* 0x000fc80003f05070 */
[----:B------:R-:W-:Y:S01]  /*06a0*/  ISETP.NE.AND.EX P0, PT, RZ, RZ, PT, P0 ;  /* 0x000000ffff00720c */ /* 0x000fe20003f05300 */
[----:B------:R-:W-:-:S12]  /*06b0*/  BRA `(.L_x_12) ;  /* 0x00000000001c7947 */ /* 0x000fd80003800000 */
.L_x_11:
[----:B------:R-:W-:Y:S01]  /*06c0*/  IMAD.MOV.U32 R5, RZ, RZ, R2 ;  /* 0x000000ffff057224 */ /* 0x000fe200078e0002 */
[----:B------:R-:W-:Y:S01]  /*06d0*/  MOV R4, 0x710 ;  /* 0x0000071000047802 */ /* 0x000fe20000000f00 */
[----:B------:R-:W-:Y:S02]  /*06e0*/  IMAD.MOV.U32 R6, RZ, RZ, R3 ;  /* 0x000000ffff067224 */ /* 0x000fe400078e0003 */
[----:B------:R-:W-:-:S07]  /*06f0*/  IMAD.MOV.U32 R8, RZ, RZ, RZ ;  /* 0x000000ffff087224 */ /* 0x000fce00078e00ff */
[----:B0-----:R-:W-:Y:S05]  /*0700*/  CALL.REL.NOINC `($__internal_2_$__cuda_sm20_rem_s64) ;  /* 0x0000000c00787944 */ /* 0x001fea0003c00000 */
[----:B------:R-:W-:-:S04]  /*0710*/  ISETP.NE.U32.AND P0, PT, R8, RZ, PT ;  /* 0x000000ff0800720c */ /* 0x000fc80003f05070 */
[----:B------:R-:W-:-:S13]  /*0720*/  ISETP.NE.AND.EX P0, PT, R16, RZ, PT, P0 ;  /* 0x000000ff1000720c */ /* 0x000fda0003f05300 */
.L_x_12:
[----:B------:R-:W-:Y:S05]  /*0730*/  BSYNC.RECONVERGENT B3 ;  /* 0x0000000000037941 */ /* 0x000fea0003800200 */
.L_x_10:
[----:B------:R-:W-:Y:S05]  /*0740*/  @!P0 BREAK.RELIABLE B2 ;  /* 0x0000000000028942 */ /* 0x000fea0003800100 */
[----:B------:R-:W-:Y:S05]  /*0750*/  @!P0 BREAK.RELIABLE B1 ;  /* 0x0000000000018942 */ /* 0x000fea0003800100 */
[----:B------:R-:W-:Y:S05]  /*0760*/  @!P0 BRA `(.L_x_4) ;  /* 0x0000000400348947 */ /* 0x000fea0003800000 */
[----:B------:R-:W-:-:S04]  /*0770*/  VIADD R9, R9, 0x1 ;  /* 0x0000000109097836 */ /* 0x000fc80000000000 */
[----:B------:R-:W1:Y:S02]  /*0780*/  I2F.F64.U32 R4, R9 ;  /* 0x0000000900047312 */ /* 0x000e640000201800 */
[----:B-1----:R-:W-:-:S14]  /*0790*/  DSETP.GE.AND P0, PT, R14, R4, PT ;  /* 0x000000040e00722a */ /* 0x002fdc0003f06000 */
[----:B------:R-:W-:Y:S05]  /*07a0*/  @P0 BRA `(.L_x_13) ;  /* 0xfffffffc00680947 */ /* 0x000fea000383ffff */
[----:B------:R-:W-:Y:S05]  /*07b0*/  BSYNC.RELIABLE B2 ;  /* 0x0000000000027941 */ /* 0x000fea0003800100 */
.L_x_9:
[----:B------:R-:W1:Y:S02]  /*07c0*/  LDCU.64 UR6, c[0x0][0x390] ;  /* 0x00007200ff0677ac */ /* 0x000e640008000a00 */
[----:B-1----:R-:W-:Y:S01]  /*07d0*/  MOV R5, UR6 ;  /* 0x0000000600057c02 */ /* 0x002fe20008000f00 */
[----:B------:R-:W-:-:S07]  /*07e0*/  IMAD.U32 R6, RZ, RZ, UR7 ;  /* 0x00000007ff067e24 */ /* 0x000fce000f8e00ff */
.L_x_8:
[----:B------:R-:W-:Y:S05]  /*07f0*/  BSYNC.RELIABLE B1 ;  /* 0x0000000000017941 */ /* 0x000fea0003800100 */
.L_x_7:
[----:B------:R-:W-:Y:S01]  /*0800*/  BSSY.RECONVERGENT B1, `(.L_x_14) ;  /* 0x0000042000017945 */ /* 0x000fe20003800200 */
.L_x_21:
[----:B------:R-:W-:Y:S01]  /*0810*/  LOP3.LUT R4, R6, R3, RZ, 0xfc, !PT ;  /* 0x0000000306047212 */ /* 0x000fe200078efcff */
[----:B------:R-:W-:Y:S01]  /*0820*/  BSSY.RECONVERGENT B2, `(.L_x_15) ;  /* 0x000001f000027945 */ /* 0x000fe20003800200 */
[----:B------:R-:W-:Y:S02]  /*0830*/  VIADD R7, R7, 0x1 ;  /* 0x0000000107077836 */ /* 0x000fe40000000000 */
[----:B------:R-:W-:-:S13]  /*0840*/  ISETP.NE.U32.AND P0, PT, R4, RZ, PT ;  /* 0x000000ff0400720c */ /* 0x000fda0003f05070 */
[----:B------:R-:W-:Y:S05]  /*0850*/  @P0 BRA `(.L_x_16) ;  /* 0x0000000000540947 */ /* 0x000fea0003800000 */
[----:B------:R-:W1:Y:S01]  /*0860*/  I2F.U32.RP R12, R2 ;  /* 0x00000002000c7306 */ /* 0x000e620000209000 */
[----:B------:R-:W-:-:S07]  /*0870*/  ISETP.NE.U32.AND P2, PT, R2, RZ, PT ;  /* 0x000000ff0200720c */ /* 0x000fce0003f45070 */
[----:B-1----:R-:W1:Y:S02]  /*0880*/  MUFU.RCP R12, R12 ;  /* 0x0000000c000c7308 */ /* 0x002e640000001000 */
[----:B-1----:R-:W-:-:S06]  /*0890*/  VIADD R8, R12, 0xffffffe ;  /* 0x0ffffffe0c087836 */ /* 0x002fcc0000000000 */
[----:B------:R1:W2:Y:S02]  /*08a0*/  F2I.FTZ.U32.TRUNC.NTZ R9, R8 ;  /* 0x0000000800097305 */ /* 0x0002a4000021f000 */
[----:B-1----:R-:W-:Y:S01]  /*08b0*/  MOV R8, RZ ;  /* 0x000000ff00087202 */ /* 0x002fe20000000f00 */
[----:B--2---:R-:W-:-:S04]  /*08c0*/  IMAD.MOV R13, RZ, RZ, -R9 ;  /* 0x000000ffff0d7224 */ /* 0x004fc800078e0a09 */
[----:B------:R-:W-:-:S04]  /*08d0*/  IMAD R13, R13, R2, RZ ;  /* 0x000000020d0d7224 */ /* 0x000fc800078e02ff */
[----:B------:R-:W-:-:S06]  /*08e0*/  IMAD.HI.U32 R4, R9, R13, R8 ;  /* 0x0000000d09047227 */ /* 0x000fcc00078e0008 */
[----:B------:R-:W-:-:S04]  /*08f0*/  IMAD.HI.U32 R4, R4, R5, RZ ;  /* 0x0000000504047227 */ /* 0x000fc800078e00ff */
[----:B------:R-:W-:-:S04]  /*0900*/  IMAD.MOV R6, RZ, RZ, -R4 ;  /* 0x000000ffff067224 */ /* 0x000fc800078e0a04 */
[----:B------:R-:W-:Y:S02]  /*0910*/  IMAD R5, R2, R6, R5 ;  /* 0x0000000602057224 */ /* 0x000fe400078e0205 */
[----:B------:R-:W-:-:S03]  /*0920*/  HFMA2 R6, -RZ, RZ, 0, 0 ;  /* 0x00000000ff067431 */ /* 0x000fc600000001ff */
[----:B------:R-:W-:-:S13]  /*0930*/  ISETP.GE.U32.AND P0, PT, R5, R2, PT ;  /* 0x000000020500720c */ /* 0x000fda0003f06070 */
[----:B------:R-:W-:Y:S02]  /*0940*/  @P0 IMAD.IADD R5, R5, 0x1, -R2 ;  /* 0x0000000105050824 */ /* 0x000fe400078e0a02 */
[----:B------:R-:W-:-:S03]  /*0950*/  @P0 VIADD R4, R4, 0x1 ;  /* 0x0000000104040836 */ /* 0x000fc60000000000 */
[----:B------:R-:W-:-:S13]  /*0960*/  ISETP.GE.U32.AND P1, PT, R5, R2, PT ;  /* 0x000000020500720c */ /* 0x000fda0003f26070 */
[----:B------:R-:W-:Y:S01]  /*0970*/  @P1 VIADD R4, R4, 0x1 ;  /* 0x0000000104041836 */ /* 0x000fe20000000000 */
[----:B------:R-:W-:-:S05]  /*0980*/  @!P2 LOP3.LUT R4, RZ, R2, RZ, 0x33, !PT ;  /* 0x00000002ff04a212 */ /* 0x000fca00078e33ff */
[----:B------:R-:W-:Y:S01]  /*0990*/  IMAD.MOV.U32 R5, RZ, RZ, R4 ;  /* 0x000000ffff057224 */ /* 0x000fe200078e0004 */
[----:B------:R-:W-:Y:S06]  /*09a0*/  BRA `(.L_x_17) ;  /* 0x0000000000187947 */ /* 0x000fec0003800000 */
.L_x_16:
[----:B------:R-:W-:Y:S01]  /*09b0*/  IMAD.MOV.U32 R12, RZ, RZ, R6 ;  /* 0x000000ffff0c7224 */ /* 0x000fe200078e0006 */
[----:B------:R-:W-:Y:S01]  /*09c0*/  MOV R6, 0x9f0 ;  /* 0x000009f000067802 */ /* 0x000fe20000000f00 */
[----:B------:R-:W-:-:S07]  /*09d0*/  IMAD.MOV.U32 R13, RZ, RZ, R5 ;  /* 0x000000ffff0d7224 */ /* 0x000fce00078e0005 */
[----:B0-----:R-:W-:Y:S05]  /*09e0*/  CALL.REL.NOINC `($__internal_0_$__cuda_sm20_div_s64) ;  /* 0x0000000000b87944 */ /* 0x001fea0003c00000 */
[----:B------:R-:W-:Y:S01]  /*09f0*/  IMAD.MOV.U32 R5, RZ, RZ, R8 ;  /* 0x000000ffff057224 */ /* 0x000fe200078e0008 */
[----:B------:R-:W-:-:S07]  /*0a00*/  MOV R6, R9 ;  /* 0x0000000900067202 */ /* 0x000fce0000000f00 */
.L_x_17:
[----:B------:R-:W-:Y:S05]  /*0a10*/  BSYNC.RECONVERGENT B2 ;  /* 0x0000000000027941 */ /* 0x000fea0003800200 */
.L_x_15:
[----:B------:R-:W-:Y:S01]  /*0a20*/  LOP3.LUT R4, R6, R3, RZ, 0xfc, !PT ;  /* 0x0000000306047212 */ /* 0x000fe200078efcff */
[----:B------:R-:W-:Y:S03]  /*0a30*/  BSSY.RECONVERGENT B2, `(.L_x_18) ;  /* 0x000001d000027945 */ /* 0x000fe60003800200 */
[----:B------:R-:W-:-:S13]  /*0a40*/  ISETP.NE.U32.AND P0, PT, R4, RZ, PT ;  /* 0x000000ff0400720c */ /* 0x000fda0003f05070 */
[----:B------:R-:W-:Y:S05]  /*0a50*/  @P0 BRA `(.L_x_19) ;  /* 0x0000000000500947 */ /* 0x000fea0003800000 */
[----:B------:R-:W1:Y:S01]  /*0a60*/  I2F.U32.RP R12, R2 ;  /* 0x00000002000c7306 */ /* 0x000e620000209000 */
[----:B------:R-:W-:-:S07]  /*0a70*/  ISETP.NE.U32.AND P1, PT, R2, RZ, PT ;  /* 0x000000ff0200720c */ /* 0x000fce0003f25070 */
[----:B-1----:R-:W1:Y:S02]  /*0a80*/  MUFU.RCP R12, R12 ;  /* 0x0000000c000c7308 */ /* 0x002e640000001000 */
[----:B-1----:R-:W-:-:S06]  /*0a90*/  VIADD R8, R12, 0xffffffe ;  /* 0x0ffffffe0c087836 */ /* 0x002fcc0000000000 */
        /* <DEDUP_REMOVED lines=9> */
[----:B------:R-:W-:-:S04]  /*0b30*/  @P0 IADD3 R9, PT, PT, R9, -R2, RZ ;  /* 0x8000000209090210 */ /* 0x000fc80007ffe0ff */
[----:B------:R-:W-:-:S13]  /*0b40*/  ISETP.GE.U32.AND P0, PT, R9, R2, PT ;  /* 0x000000020900720c */ /* 0x000fda0003f06070 */
[----:B------:R-:W-:Y:S01]  /*0b50*/  @P0 IMAD.IADD R9, R9, 0x1, -R2 ;  /* 0x0000000109090824 */ /* 0x000fe200078e0a02 */
[----:B------:R-:W-:-:S04]  /*0b60*/  @!P1 LOP3.LUT R9, RZ, R2, RZ, 0x33, !PT ;  /* 0x00000002ff099212 */ /* 0x000fc800078e33ff */
[----:B------:R-:W-:-:S04]  /*0b70*/  ISETP.NE.U32.AND P0, PT, R9, RZ, PT ;  /* 0x000000ff0900720c */ /* 0x000fc80003f05070 */
[----:B------:R-:W-:Y:S01]  /*0b80*/  ISETP.NE.AND.EX P0, PT, RZ, RZ, PT, P0 ;  /* 0x000000ffff00720c */ /* 0x000fe20003f05300 */
[----:B------:R-:W-:-:S12]  /*0b90*/  BRA `(.L_x_20) ;  /* 0x0000000000187947 */ /* 0x000fd80003800000 */
.L_x_19:
[----:B------:R-:W-:Y:S01]  /*0ba0*/  IMAD.MOV.U32 R9, RZ, RZ, R2 ;  /* 0x000000ffff097224 */ /* 0x000fe200078e0002 */
[----:B------:R-:W-:Y:S01]  /*0bb0*/  MOV R4, 0xbe0 ;  /* 0x00000be000047802 */ /* 0x000fe20000000f00 */
[----:B------:R-:W-:-:S07]  /*0bc0*/  IMAD.MOV.U32 R8, RZ, RZ, R3 ;  /* 0x000000ffff087224 */ /* 0x000fce00078e0003 */
[----:B0-----:R-:W-:Y:S05]  /*0bd0*/  CALL.REL.NOINC `($__internal_2_$__cuda_sm20_rem_s64) ;  /* 0x0000000800447944 */ /* 0x001fea0003c00000 */
[----:B------:R-:W-:-:S04]  /*0be0*/  ISETP.NE.U32.AND P0, PT, R8, RZ, PT ;  /* 0x000000ff0800720c */ /* 0x000fc80003f05070 */
[----:B------:R-:W-:-:S13]  /*0bf0*/  ISETP.NE.AND.EX P0, PT, R16, RZ, PT, P0 ;  /* 0x000000ff1000720c */ /* 0x000fda0003f05300 */
.L_x_20:
[----:B------:R-:W-:Y:S05]  /*0c00*/  BSYNC.RECONVERGENT B2 ;  /* 0x0000000000027941 */ /* 0x000fea0003800200 */
.L_x_18:
[----:B------:R-:W-:Y:S05]  /*0c10*/  @!P0 BRA `(.L_x_21) ;  /* 0xfffffff800fc8947 */ /* 0x000fea000383ffff */
[----:B------:R-:W-:Y:S05]  /*0c20*/  BSYNC.RECONVERGENT B1 ;  /* 0x0000000000017941 */ /* 0x000fea0003800200 */
.L_x_14:
[----:B------:R1:W-:Y:S02]  /*0c30*/  STG.E.U8 desc[UR4][R10.64], R7 ;  /* 0x000000070a007986 */ /* 0x0003e4000c101104 */
.L_x_4:
[----:B------:R-:W-:Y:S05]  /*0c40*/  BSYNC.RECONVERGENT B0 ;  /* 0x0000000000007941 */ /* 0x000fea0003800200 */
.L_x_3:
[----:B------:R-:W2:Y:S01]  /*0c50*/  LDCU UR6, c[0x0][0x398] ;  /* 0x00007300ff0677ac */ /* 0x000ea20008000800 */
[----:B------:R-:W3:Y:S01]  /*0c60*/  LDCU.64 UR8, c[0x0][0x390] ;  /* 0x00007200ff0877ac */ /* 0x000ee20008000a00 */
[----:B--2---:R-:W-:-:S04]  /*0c70*/  IADD3 R2, P0, PT, R2, UR6, RZ ;  /* 0x0000000602027c10 */ /* 0x004fc8000ff1e0ff */
[----:B0-----:R-:W-:Y:S02]  /*0c80*/  LEA.HI.X.SX32 R3, R0, R3, 0x1, P0 ;  /* 0x0000000300037211 */ /* 0x001fe400000f0eff */
[----:B---3--:R-:W-:-:S04]  /*0c90*/  ISETP.GT.U32.AND P0, PT, R2, UR8, PT ;  /* 0x0000000802007c0c */ /* 0x008fc8000bf04070 */
[----:B------:R-:W-:-:S13]  /*0ca0*/  ISETP.GT.AND.EX P0, PT, R3, UR9, PT, P0 ;  /* 0x0000000903007c0c */ /* 0x000fda000bf04300 */
[----:B------:R-:W-:Y:S05]  /*0cb0*/  @!P0 BRA `(.L_x_22) ;  /* 0xfffffff000fc8947 */ /* 0x000fea000383ffff */
[----:B------:R-:W-:Y:S05]  /*0cc0*/  EXIT ;  /* 0x000000000000794d */ /* 0x000fea0003800000 */
        .weak           $__internal_0_$__cuda_sm20_div_s64
        .type           $__internal_0_$__cuda_sm20_div_s64,@function
        .size           $__internal_0_$__cuda_sm20_div_s64,($__internal_1_$__cuda_sm20_dsqrt_rn_f64_mediumpath_v1 - $__internal_0_$__cuda_sm20_div_s64)
$__internal_0_$__cuda_sm20_div_s64:
[-C--:B------:R-:W-:Y:S02]  /*0cd0*/  IADD3 R5, P1, PT, RZ, -R2.reuse, RZ ;  /* 0x80000002ff057210 */ /* 0x080fe40007f3e0ff */
[----:B------:R-:W-:Y:S02]  /*0ce0*/  ISETP.GE.AND P0, PT, R3, RZ, PT ;  /* 0x000000ff0300720c */ /* 0x000fe40003f06270 */
[----:B------:R-:W-:Y:S01]  /*0cf0*/  ISETP.GE.AND P3, PT, R12, RZ, PT ;  /* 0x000000ff0c00720c */ /* 0x000fe20003f66270 */
[----:B------:R-:W-:Y:S01]  /*0d00*/  IMAD.X R8, RZ, RZ, ~R3, P1 ;  /* 0x000000ffff087224 */ /* 0x000fe200008e0e03 */
[----:B------:R-:W-:-:S04]  /*0d10*/  SEL R4, R5, R2, !P0 ;  /* 0x0000000205047207 */ /* 0x000fc80004000000 */
[----:B------:R-:W-:-:S04]  /*0d20*/  SEL R5, R8, R3, !P0 ;  /* 0x0000000308057207 */ /* 0x000fc80004000000 */
[----:B------:R-:W0:Y:S08]  /*0d30*/  I2F.U64.RP R16, R4 ;  /* 0x0000000400107312 */ /* 0x000e300000309000 */
[----:B0-----:R-:W0:Y:S02]  /*0d40*/  MUFU.RCP R16, R16 ;  /* 0x0000001000107308 */ /* 0x001e240000001000 */
[----:B0-----:R-:W-:-:S06]  /*0d50*/  IADD3 R8, PT, PT, R16, 0x1ffffffe, RZ ;  /* 0x1ffffffe10087810 */ /* 0x001fcc0007ffe0ff */
[----:B------:R-:W0:Y:S02]  /*0d60*/  F2I.U64.TRUNC R8, R8 ;  /* 0x0000000800087311 */ /* 0x000e24000020d800 */
[----:B0-----:R-:W-:-:S04]  /*0d70*/  IMAD.WIDE.U32 R14, R8, R4, RZ ;  /* 0x00000004080e7225 */ /* 0x001fc800078e00ff */
[----:B------:R-:W-:Y:S01]  /*0d80*/  IMAD R15, R8, R5, R15 ;  /* 0x00000005080f7224 */ /* 0x000fe200078e020f */
[----:B------:R-:W-:-:S03]  /*0d90*/  IADD3 R17, P0, PT, RZ, -R14, RZ ;  /* 0x8000000eff117210 */ /* 0x000fc60007f1e0ff */
[----:B------:R-:W-:Y:S02]  /*0da0*/  IMAD R15, R9, R4, R15 ;  /* 0x00000004090f7224 */ /* 0x000fe400078e020f */
[----:B------:R-:W-:-:S04]  /*0db0*/  IMAD.HI.U32 R14, R8, R17, RZ ;  /* 0x00000011080e7227 */ /* 0x000fc800078e00ff */
[----:B------:R-:W-:Y:S02]  /*0dc0*/  IMAD.X R19, RZ, RZ, ~R15, P0 ;  /* 0x000000ffff137224 */ /* 0x000fe400000e0e0f */
[----:B------:R-:W-:Y:S02]  /*0dd0*/  IMAD.MOV.U32 R15, RZ, RZ, R8 ;  /* 0x000000ffff0f7224 */ /* 0x000fe400078e0008 */
[-C--:B------:R-:W-:Y:S02]  /*0de0*/  IMAD R21, R9, R19.reuse, RZ ;  /* 0x0000001309157224 */ /* 0x080fe400078e02ff */
[----:B------:R-:W-:-:S04]  /*0df0*/  IMAD.WIDE.U32 R14, P0, R8, R19, R14 ;  /* 0x00000013080e7225 */ /* 0x000fc8000780000e */
[----:B------:R-:W-:-:S04]  /*0e00*/  IMAD.HI.U32 R14, P1, R9, R17, R14 ;  /* 0x00000011090e7227 */ /* 0x000fc8000782000e */
[----:B------:R-:W-:Y:S01]  /*0e10*/  IMAD.HI.U32 R17, R9, R19, RZ ;  /* 0x0000001309117227 */ /* 0x000fe200078e00ff */
[----:B------:R-:W-:-:S03]  /*0e20*/  IADD3 R15, P2, PT, R21, R14, RZ ;  /* 0x0000000e150f7210 */ /* 0x000fc60007f5e0ff */
[----:B------:R-:W-:Y:S02]  /*0e30*/  IMAD.X R17, R17, 0x1, R9, P0 ;  /* 0x0000000111117824 */ /* 0x000fe400000e0609 */
[----:B------:R-:W-:-:S03]  /*0e40*/  IMAD.WIDE.U32 R8, R15, R4, RZ ;  /* 0x000000040f087225 */ /* 0x000fc600078e00ff */
[----:B------:R-:W-:Y:S01]  /*0e50*/  IADD3.X R17, PT, PT, RZ, RZ, R17, P2, P1 ;  /* 0x000000ffff117210 */ /* 0x000fe200017e2411 */
[----:B------:R-:W-:Y:S01]  /*0e60*/  IMAD R9, R15, R5, R9 ;  /* 0x000000050f097224 */ /* 0x000fe200078e0209 */
[----:B------:R-:W-:Y:S02]  /*0e70*/  IADD3 R19, P0, PT, RZ, -R8, RZ ;  /* 0x80000008ff137210 */ /* 0x000fe40007f1e0ff */
[----:B------:R-:W-:Y:S01]  /*0e80*/  IADD3 R8, P4, PT, RZ, -R13, RZ ;  /* 0x8000000dff087210 */ /* 0x000fe20007f9e0ff */
[----:B------:R-:W-:Y:S02]  /*0e90*/  IMAD R9, R17, R4, R9 ;  /* 0x0000000411097224 */ /* 0x000fe400078e0209 */
[----:B------:R-:W-:Y:S01]  /*0ea0*/  IMAD.HI.U32 R14, R15, R19, RZ ;  /* 0x000000130f0e7227 */ /* 0x000fe200078e00ff */
[----:B------:R-:W-:-:S03]  /*0eb0*/  SEL R13, R8, R13, !P3 ;  /* 0x0000000d080d7207 */ /* 0x000fc60005800000 */
[----:B------:R-:W-:-:S04]  /*0ec0*/  IMAD.X R16, RZ, RZ, ~R9, P0 ;  /* 0x000000ffff107224 */ /* 0x000fc800000e0e09 */
[----:B------:R-:W-:-:S04]  /*0ed0*/  IMAD.WIDE.U32 R14, P0, R15, R16, R14 ;  /* 0x000000100f0e7225 */ /* 0x000fc8000780000e */
[C---:B------:R-:W-:Y:S02]  /*0ee0*/  IMAD R9, R17.reuse, R16, RZ ;  /* 0x0000001011097224 */ /* 0x040fe400078e02ff */
[----:B------:R-:W-:Y:S01]  /*0ef0*/  IMAD.HI.U32 R14, P1, R17, R19, R14 ;  /* 0x00000013110e7227 */ /* 0x000fe2000782000e */
[----:B------:R-:W-:-:S03]  /*0f00*/  IADD3.X R15, PT, PT, RZ, ~R12, RZ, P4, !PT ;  /* 0x8000000cff0f7210 */ /* 0x000fc600027fe4ff */
[----:B------:R-:W-:Y:S01]  /*0f10*/  IMAD.HI.U32 R16, R17, R16, RZ ;  /* 0x0000001011107227 */ /* 0x000fe200078e00ff */
[----:B------:R-:W-:Y:S02]  /*0f20*/  IADD3 R14, P2, PT, R9, R14, RZ ;  /* 0x0000000e090e7210 */ /* 0x000fe40007f5e0ff */
[-C--:B------:R-:W-:Y:S01]  /*0f30*/  SEL R15, R15, R12.reuse, !P3 ;  /* 0x0000000c0f0f7207 */ /* 0x080fe20005800000 */
[----:B------:R-:W-:Y:S01]  /*0f40*/  IMAD.X R17, R16, 0x1, R17, P0 ;  /* 0x0000000110117824 */ /* 0x000fe200000e0611 */
[----:B------:R-:W-:Y:S01]  /*0f50*/  LOP3.LUT R12, R3, R12, RZ, 0x3c, !PT ;  /* 0x0000000c030c7212 */ /* 0x000fe200078e3cff */
[----:B------:R-:W-:-:S03]  /*0f60*/  IMAD.HI.U32 R8, R14, R13, RZ ;  /* 0x0000000d0e087227 */ /* 0x000fc600078e00ff */
[----:B------:R-:W-:Y:S01]  /*0f70*/  IADD3.X R16, PT, PT, RZ, RZ, R17, P2, P1 ;  /* 0x000000ffff107210 */ /* 0x000fe200017e2411 */
[----:B------:R-:W-:Y:S02]  /*0f80*/  IMAD.MOV.U32 R9, RZ, RZ, RZ ;  /* 0x000000ffff097224 */ /* 0x000fe400078e00ff */
[----:B------:R-:W-:-:S04]  /*0f90*/  IMAD.WIDE.U32 R8, R14, R15, R8 ;  /* 0x0000000f0e087225 */ /* 0x000fc800078e0008 */
[C---:B------:R-:W-:Y:S02]  /*0fa0*/  IMAD R17, R16.reuse, R15, RZ ;  /* 0x0000000f10117224 */ /* 0x040fe400078e02ff */
[----:B------:R-:W-:-:S04]  /*0fb0*/  IMAD.HI.U32 R8, P0, R16, R13, R8 ;  /* 0x0000000d10087227 */ /* 0x000fc80007800008 */
[----:B------:R-:W-:Y:S01]  /*0fc0*/  IMAD.HI.U32 R14, R16, R15, RZ ;  /* 0x0000000f100e7227 */ /* 0x000fe200078e00ff */
[----:B------:R-:W-:-:S03]  /*0fd0*/  IADD3 R17, P1, PT, R17, R8, RZ ;  /* 0x0000000811117210 */ /* 0x000fc60007f3e0ff */
[----:B------:R-:W-:Y:S02]  /*0fe0*/  IMAD.X R14, RZ, RZ, R14, P0 ;  /* 0x000000ffff0e7224 */ /* 0x000fe400000e060e */
[----:B------:R-:W-:-:S04]  /*0ff0*/  IMAD.WIDE.U32 R8, R17, R4, RZ ;  /* 0x0000000411087225 */ /* 0x000fc800078e00ff */
[----:B------:R-:W-:Y:S01]  /*1000*/  IMAD.X R19, RZ, RZ, R14, P1 ;  /* 0x000000ffff137224 */ /* 0x000fe200008e060e */
[----:B------:R-:W-:Y:S01]  /*1010*/  IADD3 R21, P1, PT, -R8, R13, RZ ;  /* 0x0000000d08157210 */ /* 0x000fe20007f3e1ff */
[----:B------:R-:W-:-:S03]  /*1020*/  IMAD R9, R17, R5, R9 ;  /* 0x0000000511097224 */ /* 0x000fc600078e0209 */
[-C--:B------:R-:W-:Y:S01]  /*1030*/  ISETP.GE.U32.AND P0, PT, R21, R4.reuse, PT ;  /* 0x000000041500720c */ /* 0x080fe20003f06070 */
[----:B------:R-:W-:-:S05]  /*1040*/  IMAD R8, R19, R4, R9 ;  /* 0x0000000413087224 */ /* 0x000fca00078e0209 */
[----:B------:R-:W-:Y:S02]  /*1050*/  IADD3.X R15, PT, PT, ~R8, R15, RZ, P1, !PT ;  /* 0x0000000f080f7210 */ /* 0x000fe40000ffe5ff */
[----:B------:R-:W-:Y:S02]  /*1060*/  IADD3 R9, P1, PT, R21, -R4, RZ ;  /* 0x8000000415097210 */ /* 0x000fe40007f3e0ff */
[----:B------:R-:W-:Y:S02]  /*1070*/  ISETP.GE.U32.AND.EX P0, PT, R15, R5, PT, P0 ;  /* 0x000000050f00720c */ /* 0x000fe40003f06100 */
[----:B------:R-:W-:Y:S01]  /*1080*/  IADD3 R8, P2, PT, R17, 0x1, RZ ;  /* 0x0000000111087810 */ /* 0x000fe20007f5e0ff */
[----:B------:R-:W-:Y:S01]  /*1090*/  IMAD.X R13, R15, 0x1, ~R5, P1 ;  /* 0x000000010f0d7824 */ /* 0x000fe200008e0e05 */
[----:B------:R-:W-:Y:S02]  /*10a0*/  SEL R9, R9, R21, P0 ;  /* 0x0000001509097207 */ /* 0x000fe40000000000 */
[----:B------:R-:W-:Y:S01]  /*10b0*/  SEL R17, R8, R17, P0 ;  /* 0x0000001108117207 */ /* 0x000fe20000000000 */
[----:B------:R-:W-:Y:S01]  /*10c0*/  IMAD.X R14, RZ, RZ, R19, P2 ;  /* 0x000000ffff0e7224 */ /* 0x000fe200010e0613 */
[----:B------:R-:W-:-:S02]  /*10d0*/  SEL R13, R13, R15, P0 ;  /* 0x0000000f0d0d7207 */ /* 0x000fc40000000000 */
[----:B------:R-:W-:Y:S02]  /*10e0*/  ISETP.GE.U32.AND P1, PT, R9, R4, PT ;  /* 0x000000040900720c */ /* 0x000fe40003f26070 */
[----:B------:R-:W-:Y:S02]  /*10f0*/  SEL R4, R14, R19, P0 ;  /* 0x000000130e047207 */ /* 0x000fe40000000000 */
[----:B------:R-:W-:Y:S02]  /*1100*/  IADD3 R8, P2, PT, R17, 0x1, RZ ;  /* 0x0000000111087810 */ /* 0x000fe40007f5e0ff */
[----:B------:R-:W-:Y:S02]  /*1110*/  ISETP.GE.U32.AND.EX P0, PT, R13, R5, PT, P1 ;  /* 0x000000050d00720c */ /* 0x000fe40003f06110 */
[----:B------:R-:W-:Y:S01]  /*1120*/  ISETP.GE.AND P1, PT, R12, RZ, PT ;  /* 0x000000ff0c00720c */ /* 0x000fe20003f26270 */
[----:B------:R-:W-:Y:S01]  /*1130*/  IMAD.X R9, RZ, RZ, R4, P2 ;  /* 0x000000ffff097224 */ /* 0x000fe200010e0604 */
[----:B------:R-:W-:-:S04]  /*1140*/  SEL R8, R8, R17, P0 ;  /* 0x0000001108087207 */ /* 0x000fc80000000000 */
[----:B------:R-:W-:Y:S02]  /*1150*/  SEL R9, R9, R4, P0 ;  /* 0x0000000409097207 */ /* 0x000fe40000000000 */
[-C--:B------:R-:W-:Y:S02]  /*1160*/  IADD3 R5, P2, PT, RZ, -R8.reuse, RZ ;  /* 0x80000008ff057210 */ /* 0x080fe40007f5e0ff */
[----:B------:R-:W-:Y:S02]  /*1170*/  ISETP.NE.U32.AND P0, PT, R2, RZ, PT ;  /* 0x000000ff0200720c */ /* 0x000fe40003f05070 */
[----:B------:R-:W-:Y:S01]  /*1180*/  SEL R8, R5, R8, !P1 ;  /* 0x0000000805087207 */ /* 0x000fe20004800000 */
[----:B------:R-:W-:Y:S01]  /*1190*/  IMAD.X R4, RZ, RZ, ~R9, P2 ;  /* 0x000000ffff047224 */ /* 0x000fe200010e0e09 */
[----:B------:R-:W-:Y:S01]  /*11a0*/  ISETP.NE.AND.EX P0, PT, R3, RZ, PT, P0 ;  /* 0x000000ff0300720c */ /* 0x000fe20003f05300 */
[----:B------:R-:W-:-:S03]  /*11b0*/  IMAD.MOV.U32 R5, RZ, RZ, 0x0 ;  /* 0x00000000ff057424 */ /* 0x000fc600078e00ff */
[----:B------:R-:W-:Y:S02]  /*11c0*/  SEL R9, R4, R9, !P1 ;  /* 0x0000000904097207 */ /* 0x000fe40004800000 */
[----:B------:R-:W-:Y:S02]  /*11d0*/  MOV R4, R6 ;  /* 0x0000000600047202 */ /* 0x000fe40000000f00 */
[----:B------:R-:W-:Y:S02]  /*11e0*/  SEL R8, R8, 0xffffffff, P0 ;  /* 0xffffffff08087807 */ /* 0x000fe40000000000 */
[----:B------:R-:W-:Y:S01]  /*11f0*/  SEL R9, R9, 0xffffffff, P0 ;  /* 0xffffffff09097807 */ /* 0x000fe20000000000 */
[----:B------:R-:W-:Y:S06]  /*1200*/  RET.REL.NODEC R4 `(_Z23getSimpleDividersKernelPcxxi) ;  /* 0xffffffec047c7950 */ /* 0x000fec0003c3ffff */
        .weak           $__internal_1_$__cuda_sm20_dsqrt_rn_f64_mediumpath_v1
        .type           $__internal_1_$__cuda_sm20_dsqrt_rn_f64_mediumpath_v1,@function
        .size           $__internal_1_$__cuda_sm20_dsqrt_rn_f64_mediumpath_v1,($__internal_2_$__cuda_sm20_rem_s64 - $__internal_1_$__cuda_sm20_dsqrt_rn_f64_mediumpath_v1)
$__internal_1_$__cuda_sm20_dsqrt_rn_f64_mediumpath_v1:
[----:B------:R-:W-:Y:S01]  /*1210*/  ISETP.GE.U32.AND P0, PT, R8, -0x3400000, PT ;  /* 0xfcc000000800780c */ /* 0x000fe20003f06070 */
[----:B------:R-:W-:Y:S01]  /*1220*/  BSSY.RECONVERGENT B2, `(.L_x_23) ;  /* 0x0000028000027945 */ /* 0x000fe20003800200 */
[----:B------:R-:W-:Y:S01]  /*1230*/  IMAD.MOV.U32 R8, RZ, RZ, R6 ;  /* 0x000000ffff087224 */ /* 0x000fe200078e0006 */
[----:B------:R-:W-:Y:S01]  /*1240*/  MOV R6, R20 ;  /* 0x0000001400067202 */ /* 0x000fe20000000f00 */
[----:B------:R-:W-:Y:S02]  /*1250*/  IMAD.MOV.U32 R9, RZ, RZ, R7 ;  /* 0x000000ffff097224 */ /* 0x000fe400078e0007 */
[----:B------:R-:W-:Y:S02]  /*1260*/  IMAD.MOV.U32 R16, RZ, RZ, R18 ;  /* 0x000000ffff107224 */ /* 0x000fe400078e0012 */
[----:B------:R-:W-:-:S05]  /*1270*/  IMAD.MOV.U32 R7, RZ, RZ, R21 ;  /* 0x000000ffff077224 */ /* 0x000fca00078e0015 */
[----:B------:R-:W-:Y:S05]  /*1280*/  @!P0 BRA `(.L_x_24) ;  /* 0x0000000000208947 */ /* 0x000fea0003800000 */
[----:B------:R-:W-:-:S10]  /*1290*/  DFMA.RM R6, R6, R16, R12 ;  /* 0x000000100606722b */ /* 0x000fd4000000400c */
[----:B------:R-:W-:-:S05]  /*12a0*/  IADD3 R12, P0, PT, R6, 0x1, RZ ;  /* 0x00000001060c7810 */ /* 0x000fca0007f1e0ff */
[----:B------:R-:W-:-:S06]  /*12b0*/  IMAD.X R13, RZ, RZ, R7, P0 ;  /* 0x000000ffff0d7224 */ /* 0x000fcc00000e0607 */
[----:B------:R-:W-:-:S08]  /*12c0*/  DFMA.RP R8, -R6, R12, R8 ;  /* 0x0000000c0608722b */ /* 0x000fd00000008108 */
[----:B------:R-:W-:-:S06]  /*12d0*/  DSETP.GT.AND P0, PT, R8, RZ, PT ;  /* 0x000000ff0800722a */ /* 0x000fcc0003f04000 */
[----:B------:R-:W-:Y:S02]  /*12e0*/  FSEL R6, R12, R6, P0 ;  /* 0x000000060c067208 */ /* 0x000fe40000000000 */
[----:B------:R-:W-:Y:S01]  /*12f0*/  FSEL R7, R13, R7, P0 ;  /* 0x000000070d077208 */ /* 0x000fe20000000000 */
[----:B------:R-:W-:Y:S06]  /*1300*/  BRA `(.L_x_25) ;  /* 0x0000000000647947 */ /* 0x000fec0003800000 */
.L_x_24:
[----:B------:R-:W-:-:S14]  /*1310*/  DSETP.NE.AND P0, PT, R8, RZ, PT ;  /* 0x000000ff0800722a */ /* 0x000fdc0003f05000 */
[----:B------:R-:W-:Y:S05]  /*1320*/  @!P0 BRA `(.L_x_26) ;  /* 0x0000000000588947 */ /* 0x000fea0003800000 */
[----:B------:R-:W-:-:S13]  /*1330*/  ISETP.GE.AND P0, PT, R9, RZ, PT ;  /* 0x000000ff0900720c */ /* 0x000fda0003f06270 */
[----:B------:R-:W-:Y:S02]  /*1340*/  @!P0 IMAD.MOV.U32 R6, RZ, RZ, 0x0 ;  /* 0x00000000ff068424 */ /* 0x000fe400078e00ff */
[----:B------:R-:W-:Y:S01]  /*1350*/  @!P0 IMAD.MOV.U32 R7, RZ, RZ, -0x80000 ;  /* 0xfff80000ff078424 */ /* 0x000fe200078e00ff */
[----:B------:R-:W-:Y:S06]  /*1360*/  @!P0 BRA `(.L_x_25) ;  /* 0x00000000004c8947 */ /* 0x000fec0003800000 */
[----:B------:R-:W-:-:S13]  /*1370*/  ISETP.GT.AND P0, PT, R9, 0x7fefffff, PT ;  /* 0x7fefffff0900780c */ /* 0x000fda0003f04270 */
[----:B------:R-:W-:Y:S05]  /*1380*/  @P0 BRA `(.L_x_26) ;  /* 0x0000000000400947 */ /* 0x000fea0003800000 */
[----:B------:R-:W-:Y:S01]  /*1390*/  DMUL R6, R8, 8.11296384146066816958e+31 ;  /* 0x4690000008067828 */ /* 0x000fe20000000000 */
[----:B------:R-:W-:Y:S01]  /*13a0*/  IMAD.MOV.U32 R14, RZ, RZ, 0x0 ;  /* 0x00000000ff0e7424 */ /* 0x000fe200078e00ff */
[----:B------:R-:W-:Y:S01]  /*13b0*/  MOV R8, RZ ;  /* 0x000000ff00087202 */ /* 0x000fe20000000f00 */
[----:B------:R-:W-:-:S03]  /*13c0*/  IMAD.MOV.U32 R15, RZ, RZ, 0x3fd80000 ;  /* 0x3fd80000ff0f7424 */ /* 0x000fc600078e00ff */
[----:B------:R-:W0:Y:S02]  /*13d0*/  MUFU.RSQ64H R9, R7 ;  /* 0x0000000700097308 */ /* 0x000e240000001c00 */
[----:B0-----:R-:W-:-:S08]  /*13e0*/  DMUL R12, R8, R8 ;  /* 0x00000008080c7228 */ /* 0x001fd00000000000 */
[----:B------:R-:W-:-:S08]  /*13f0*/  DFMA R12, R6, -R12, 1 ;  /* 0x3ff00000060c742b */ /* 0x000fd0000000080c */
[----:B------:R-:W-:Y:S02]  /*1400*/  DFMA R14, R12, R14, 0.5 ;  /* 0x3fe000000c0e742b */ /* 0x000fe4000000000e */
[----:B------:R-:W-:-:S08]  /*1410*/  DMUL R12, R8, R12 ;  /* 0x0000000c080c7228 */ /* 0x000fd00000000000 */
[----:B------:R-:W-:-:S08]  /*1420*/  DFMA R12, R14, R12, R8 ;  /* 0x0000000c0e0c722b */ /* 0x000fd00000000008 */
[----:B------:R-:W-:Y:S02]  /*1430*/  DMUL R8, R6, R12 ;  /* 0x0000000c06087228 */ /* 0x000fe40000000000 */
[----:B------:R-:W-:-:S06]  /*1440*/  VIADD R13, R13, 0xfff00000 ;  /* 0xfff000000d0d7836 */ /* 0x000fcc0000000000 */
[----:B------:R-:W-:-:S08]  /*1450*/  DFMA R14, R8, -R8, R6 ;  /* 0x80000008080e722b */ /* 0x000fd00000000006 */
[----:B------:R-:W-:-:S10]  /*1460*/  DFMA R6, R12, R14, R8 ;  /* 0x0000000e0c06722b */ /* 0x000fd40000000008 */
[----:B------:R-:W-:Y:S01]  /*1470*/  VIADD R7, R7, 0xfcb00000 ;  /* 0xfcb0000007077836 */ /* 0x000fe20000000000 */
[----:B------:R-:W-:Y:S06]  /*1480*/  BRA `(.L_x_25) ;  /* 0x0000000000047947 */ /* 0x000fec0003800000 */
.L_x_26:
[----:B------:R-:W-:-:S11]  /*1490*/  DADD R6, R8, R8 ;  /* 0x0000000008067229 */ /* 0x000fd60000000008 */
.L_x_25:
[----:B------:R-:W-:Y:S05]  /*14a0*/  BSYNC.RECONVERGENT B2 ;  /* 0x0000000000027941 */ /* 0x000fea0003800200 */
.L_x_23:
[----:B------:R-:W-:Y:S01]  /*14b0*/  IMAD.MOV.U32 R5, RZ, RZ, 0x0 ;  /* 0x00000000ff057424 */ /* 0x000fe200078e00ff */
[----:B------:R-:W-:Y:S01]  /*14c0*/  MOV R14, R6 ;  /* 0x00000006000e7202 */ /* 0x000fe20000000f00 */
[----:B------:R-:W-:Y:S02]  /*14d0*/  IMAD.MOV.U32 R15, RZ, RZ, R7 ;  /* 0x000000ffff0f7224 */ /* 0x000fe400078e0007 */
[----:B------:R-:W-:Y:S05]  /*14e0*/  RET.REL.NODEC R4 `(_Z23getSimpleDividersKernelPcxxi) ;  /* 0xffffffe804c47950 */ /* 0x000fea0003c3ffff */
        .weak           $__internal_2_$__cuda_sm20_rem_s64
        .type           $__internal_2_$__cuda_sm20_rem_s64,@function
        .size           $__internal_2_$__cuda_sm20_rem_s64,(.L_x_30 - $__internal_2_$__cuda_sm20_rem_s64)
$__internal_2_$__cuda_sm20_rem_s64:
[----:B------:R-:W-:Y:S02]  /*14f0*/  IADD3 R12, P1, PT, RZ, -R9, RZ ;  /* 0x80000009ff0c7210 */ /* 0x000fe40007f3e0ff */
[----:B------:R-:W-:-:S03]  /*1500*/  ISETP.GE.AND P0, PT, R8, RZ, PT ;  /* 0x000000ff0800720c */ /* 0x000fc60003f06270 */
[----:B------:R-:W-:Y:S01]  /*1510*/  IMAD.X R13, RZ, RZ, ~R8, P1 ;  /* 0x000000ffff0d7224 */ /* 0x000fe200008e0e08 */
[----:B------:R-:W-:-:S04]  /*1520*/  SEL R12, R12, R9, !P0 ;  /* 0x000000090c0c7207 */ /* 0x000fc80004000000 */
[----:B------:R-:W-:-:S04]  /*1530*/  SEL R13, R13, R8, !P0 ;  /* 0x000000080d0d7207 */ /* 0x000fc80004000000 */
[----:B------:R-:W0:Y:S08]  /*1540*/  I2F.U64.RP R20, R12 ;  /* 0x0000000c00147312 */ /* 0x000e300000309000 */
[----:B0-----:R-:W0:Y:S02]  /*1550*/  MUFU.RCP R20, R20 ;  /* 0x0000001400147308 */ /* 0x001e240000001000 */
[----:B0-----:R-:W-:-:S06]  /*1560*/  VIADD R16, R20, 0x1ffffffe ;  /* 0x1ffffffe14107836 */ /* 0x001fcc0000000000 */
[----:B------:R-:W0:Y:S02]  /*1570*/  F2I.U64.TRUNC R16, R16 ;  /* 0x0000001000107311 */ /* 0x000e24000020d800 */
[----:B0-----:R-:W-:-:S04]  /*1580*/  IMAD.WIDE.U32 R18, R16, R12, RZ ;  /* 0x0000000c10127225 */ /* 0x001fc800078e00ff */
[----:B------:R-:W-:Y:S01]  /*1590*/  IMAD R19, R16, R13, R19 ;  /* 0x0000000d10137224 */ /* 0x000fe200078e0213 */
[----:B------:R-:W-:-:S03]  /*15a0*/  IADD3 R21, P0, PT, RZ, -R18, RZ ;  /* 0x80000012ff157210 */ /* 0x000fc60007f1e0ff */
[----:B------:R-:W-:Y:S02]  /*15b0*/  IMAD R19, R17, R12, R19 ;  /* 0x0000000c11137224 */ /* 0x000fe400078e0213 */
[----:B------:R-:W-:-:S03]  /*15c0*/  IMAD.HI.U32 R18, R16, R21, RZ ;  /* 0x0000001510127227 */ /* 0x000fc600078e00ff */
[----:B------:R-:W-:Y:S01]  /*15d0*/  IADD3.X R23, PT, PT, RZ, ~R19, RZ, P0, !PT ;  /* 0x80000013ff177210 */ /* 0x000fe200007fe4ff */
[----:B------:R-:W-:-:S04]  /*15e0*/  IMAD.MOV.U32 R19, RZ, RZ, R16 ;  /* 0x000000ffff137224 */ /* 0x000fc800078e0010 */
[----:B------:R-:W-:-:S04]  /*15f0*/  IMAD.WIDE.U32 R18, P0, R16, R23, R18 ;  /* 0x0000001710127225 */ /* 0x000fc80007800012 */
[C---:B------:R-:W-:Y:S02]  /*1600*/  IMAD R25, R17.reuse, R23, RZ ;  /* 0x0000001711197224 */ /* 0x040fe400078e02ff */
        /* <DEDUP_REMOVED lines=8> */
[----:B------:R-:W-:Y:S01]  /*1690*/  ISETP.GE.AND P1, PT, R6, RZ, PT ;  /* 0x000000ff0600720c */ /* 0x000fe20003f26270 */
[----:B------:R-:W-:Y:S01]  /*16a0*/  IMAD R17, R21, R12, R17 ;  /* 0x0000000c15117224 */ /* 0x000fe200078e0211 */
[----:B------:R-:W-:Y:S01]  /*16b0*/  IADD3 R16, P4, PT, RZ, -R5, RZ ;  /* 0x80000005ff107210 */ /* 0x000fe20007f9e0ff */
[----:B------:R-:W-:-:S04]  /*16c0*/  IMAD.HI.U32 R18, R19, R23, RZ ;  /* 0x0000001713127227 */ /* 0x000fc800078e00ff */
[----:B------:R-:W-:-:S04]  /*16d0*/  IMAD.X R20, RZ, RZ, ~R17, P0 ;  /* 0x000000ffff147224 */ /* 0x000fc800000e0e11 */
[----:B------:R-:W-:-:S04]  /*16e0*/  IMAD.WIDE.U32 R18, P0, R19, R20, R18 ;  /* 0x0000001413127225 */ /* 0x000fc80007800012 */
[C---:B------:R-:W-:Y:S02]  /*16f0*/  IMAD R17, R21.reuse, R20, RZ ;  /* 0x0000001415117224 */ /* 0x040fe400078e02ff */
[C---:B------:R-:W-:Y:S01]  /*1700*/  IMAD.HI.U32 R18, P2, R21.reuse, R23, R18 ;  /* 0x0000001715127227 */ /* 0x040fe20007840012 */
[----:B------:R-:W-:Y:S02]  /*1710*/  SEL R19, R16, R5, !P1 ;  /* 0x0000000510137207 */ /* 0x000fe40004800000 */
[----:B------:R-:W-:Y:S01]  /*1720*/  IADD3.X R23, PT, PT, RZ, ~R6, RZ, P4, !PT ;  /* 0x80000006ff177210 */ /* 0x000fe200027fe4ff */
[----:B------:R-:W-:Y:S01]  /*1730*/  IMAD.HI.U32 R20, R21, R20, RZ ;  /* 0x0000001415147227 */ /* 0x000fe200078e00ff */
[----:B------:R-:W-:-:S03]  /*1740*/  IADD3 R18, P3, PT, R17, R18, RZ ;  /* 0x0000001211127210 */ /* 0x000fc60007f7e0ff */
[----:B------:R-:W-:Y:S01]  /*1750*/  IMAD.X R17, R20, 0x1, R21, P0 ;  /* 0x0000000114117824 */ /* 0x000fe200000e0615 */
[----:B------:R-:W-:Y:S01]  /*1760*/  SEL R21, R23, R6, !P1 ;  /* 0x0000000617157207 */ /* 0x000fe20004800000 */
        /* <DEDUP_REMOVED lines=9> */
[----:B------:R-:W-:-:S03]  /*1800*/  IMAD.WIDE.U32 R16, R23, R12, RZ ;  /* 0x0000000c17107225 */ /* 0x000fc600078e00ff */
[----:B------:R-:W-:Y:S01]  /*1810*/  IADD3.X R25, PT, PT, RZ, R18, RZ, P2, !PT ;  /* 0x00000012ff197210 */ /* 0x000fe200017fe4ff */
[----:B------:R-:W-:Y:S01]  /*1820*/  IMAD R23, R23, R13, R17 ;  /* 0x0000000d17177224 */ /* 0x000fe200078e0211 */
[----:B------:R-:W-:-:S03]  /*1830*/  IADD3 R27, P2, PT, -R16, R19, RZ ;  /* 0x00000013101b7210 */ /* 0x000fc60007f5e1ff */
[-C--:B------:R-:W-:Y:S01]  /*1840*/  IMAD R16, R25, R12.reuse, R23 ;  /* 0x0000000c19107224 */ /* 0x080fe200078e0217 */
[----:B------:R-:W-:-:S03]  /*1850*/  ISETP.GE.U32.AND P0, PT, R27, R12, PT ;  /* 0x0000000c1b00720c */ /* 0x000fc60003f06070 */
[----:B------:R-:W-:Y:S01]  /*1860*/  IMAD.X R21, R21, 0x1, ~R16, P2 ;  /* 0x0000000115157824 */ /* 0x000fe200010e0e10 */
[----:B------:R-:W-:-:S04]  /*1870*/  IADD3 R17, P2, PT, R27, -R12, RZ ;  /* 0x8000000c1b117210 */ /* 0x000fc80007f5e0ff */
[C---:B------:R-:W-:Y:S01]  /*1880*/  ISETP.GE.U32.AND.EX P0, PT, R21.reuse, R13, PT, P0 ;  /* 0x0000000d1500720c */ /* 0x040fe20003f06100 */
[----:B------:R-:W-:-:S03]  /*1890*/  IMAD.X R19, R21, 0x1, ~R13, P2 ;  /* 0x0000000115137824 */ /* 0x000fc600010e0e0d */
[----:B------:R-:W-:Y:S02]  /*18a0*/  SEL R17, R17, R27, P0 ;  /* 0x0000001b11117207 */ /* 0x000fe40000000000 */
[----:B------:R-:W-:Y:S02]  /*18b0*/  SEL R19, R19, R21, P0 ;  /* 0x0000001513137207 */ /* 0x000fe40000000000 */
[CC--:B------:R-:W-:Y:S02]  /*18c0*/  ISETP.GE.U32.AND P0, PT, R17.reuse, R12.reuse, PT ;  /* 0x0000000c1100720c */ /* 0x0c0fe40003f06070 */
[----:B------:R-:W-:Y:S02]  /*18d0*/  IADD3 R12, P2, PT, R17, -R12, RZ ;  /* 0x8000000c110c7210 */ /* 0x000fe40007f5e0ff */
[----:B------:R-:W-:-:S03]  /*18e0*/  ISETP.GE.U32.AND.EX P0, PT, R19, R13, PT, P0 ;  /* 0x0000000d1300720c */ /* 0x000fc60003f06100 */
[----:B------:R-:W-:Y:S01]  /*18f0*/  IMAD.X R16, R19, 0x1, ~R13, P2 ;  /* 0x0000000113107824 */ /* 0x000fe200010e0e0d */
[----:B------:R-:W-:-:S04]  /*1900*/  SEL R12, R12, R17, P0 ;  /* 0x000000110c0c7207 */ /* 0x000fc80000000000 */
[----:B------:R-:W-:Y:S02]  /*1910*/  SEL R16, R16, R19, P0 ;  /* 0x0000001310107207 */ /* 0x000fe40000000000 */
[----:B------:R-:W-:Y:S02]  /*1920*/  IADD3 R13, P2, PT, RZ, -R12, RZ ;  /* 0x8000000cff0d7210 */ /* 0x000fe40007f5e0ff */
[----:B------:R-:W-:Y:S02]  /*1930*/  ISETP.NE.U32.AND P0, PT, R9, RZ, PT ;  /* 0x000000ff0900720c */ /* 0x000fe40003f05070 */
[----:B------:R-:W-:Y:S02]  /*1940*/  IADD3.X R17, PT, PT, RZ, ~R16, RZ, P2, !PT ;  /* 0x80000010ff117210 */ /* 0x000fe400017fe4ff */
[----:B------:R-:W-:Y:S02]  /*1950*/  ISETP.NE.AND.EX P0, PT, R8, RZ, PT, P0 ;  /* 0x000000ff0800720c */ /* 0x000fe40003f05300 */
[----:B------:R-:W-:Y:S01]  /*1960*/  SEL R8, R13, R12, !P1 ;  /* 0x0000000c0d087207 */ /* 0x000fe20004800000 */
[----:B------:R-:W-:Y:S01]  /*1970*/  IMAD.MOV.U32 R12, RZ, RZ, R4 ;  /* 0x000000ffff0c7224 */ /* 0x000fe200078e0004 */
[----:B------:R-:W-:Y:S01]  /*1980*/  SEL R16, R17, R16, !P1 ;  /* 0x0000001011107207 */ /* 0x000fe20004800000 */
[----:B------:R-:W-:Y:S01]  /*1990*/  IMAD.MOV.U32 R13, RZ, RZ, 0x0 ;  /* 0x00000000ff0d7424 */ /* 0x000fe200078e00ff */
[----:B------:R-:W-:-:S02]  /*19a0*/  SEL R8, R8, 0xffffffff, P0 ;  /* 0xffffffff08087807 */ /* 0x000fc40000000000 */
[----:B------:R-:W-:Y:S01]  /*19b0*/  SEL R16, R16, 0xffffffff, P0 ;  /* 0xffffffff10107807 */ /* 0x000fe20000000000 */
[----:B------:R-:W-:Y:S06]  /*19c0*/  RET.REL.NODEC R12 `(_Z23getSimpleDividersKernelPcxxi) ;  /* 0xffffffe40c8c7950 */ /* 0x000fec0003c3ffff */
.L_x_27:
[----:B------:R-:W-:-:S00]  /*19d0*/  BRA `(.L_x_27) ;  /* 0xfffffffc00fc7947 */ /* 0x000fc0000383ffff */
[----:B------:R-:W-:-:S00]  /*19e0*/  NOP ;  /* 0x0000000000007918 */ /* 0x000fc00000000000 */
        /* <DEDUP_REMOVED lines=9> */
.L_x_30:


//--------------------- .nv.shared.reserved.0     --------------------------
	.section	.nv.shared.reserved.0,"aw",@nobits
	.weak		__nv_reservedSMEM_offset_0_alias
	.size		__nv_reservedSMEM_offset_0_alias, 0, 64
	.other		__nv_reservedSMEM_offset_0_alias,@"STO_CUDA_RESERVED_SHARED STV_DEFAULT"
__nv_reservedSMEM_offset_0_alias:
	.zero		0
	.zero		64


//--------------------- .nv.constant0._Z23getSimpleDividersKernelPcxxi --------------------------
	.section	.nv.constant0._Z23getSimpleDividersKernelPcxxi,"a",@progbits
	.sectionflags	@""
	.align	4
.nv.constant0._Z23getSimpleDividersKernelPcxxi:
	.zero		924


//--------------------- SYMBOLS --------------------------

	.type		.nv.reservedSmem.offset0,@object
	.size		.nv.reservedSmem.offset0,0x4
